//
// Generated by NVIDIA NVVM Compiler
//
// Compiler Build ID: CL-36424714
// Cuda compilation tools, release 13.0, V13.0.88
// Based on NVVM 20.0.0
//

.version 9.0
.target sm_100
.address_size 64

	// .globl	_Z18relu_kernel_float4PK6float4PS_i

.visible .entry _Z18relu_kernel_float4PK6float4PS_i(
	.param .u64 .ptr .align 1 _Z18relu_kernel_float4PK6float4PS_i_param_0,
	.param .u64 .ptr .align 1 _Z18relu_kernel_float4PK6float4PS_i_param_1,
	.param .u32 _Z18relu_kernel_float4PK6float4PS_i_param_2
)
{
	.reg .pred 	%p<4>;
	.reg .b32 	%r<10>;
	.reg .b32 	%f<25>;
	.reg .b64 	%rd<14>;

	ld.param.u64 	%rd3, [_Z18relu_kernel_float4PK6float4PS_i_param_0];
	ld.param.u64 	%rd4, [_Z18relu_kernel_float4PK6float4PS_i_param_1];
	ld.param.u32 	%r5, [_Z18relu_kernel_float4PK6float4PS_i_param_2];
	cvta.to.global.u64 	%rd1, %rd4;
	cvta.to.global.u64 	%rd2, %rd3;
	mov.u32 	%r6, %ntid.x;
	mov.u32 	%r7, %ctaid.x;
	mul.lo.s32 	%r8, %r7, %r6;
	mov.u32 	%r9, %tid.x;
	mad.lo.s32 	%r1, %r8, 3, %r9;
	add.s32 	%r2, %r1, 256;
	setp.ge.u32 	%p1, %r2, %r5;
	@%p1 bra 	$L__BB0_2;
	mul.wide.u32 	%rd5, %r2, 16;
	add.s64 	%rd6, %rd2, %rd5;
	ld.global.v4.f32 	{%f1, %f2, %f3, %f4}, [%rd6];
	max.f32 	%f5, %f1, 0f00000000;
	max.f32 	%f6, %f2, 0f00000000;
	max.f32 	%f7, %f3, 0f00000000;
	max.f32 	%f8, %f4, 0f00000000;
	add.s64 	%rd7, %rd1, %rd5;
	st.global.v4.f32 	[%rd7], {%f5, %f6, %f7, %f8};
$L__BB0_2:
	add.s32 	%r3, %r1, 512;
	setp.ge.u32 	%p2, %r3, %r5;
	@%p2 bra 	$L__BB0_4;
	mul.wide.u32 	%rd8, %r3, 16;
	add.s64 	%rd9, %rd2, %rd8;
	ld.global.v4.f32 	{%f9, %f10, %f11, %f12}, [%rd9];
	max.f32 	%f13, %f9, 0f00000000;
	max.f32 	%f14, %f10, 0f00000000;
	max.f32 	%f15, %f11, 0f00000000;
	max.f32 	%f16, %f12, 0f00000000;
	add.s64 	%rd10, %rd1, %rd8;
	st.global.v4.f32 	[%rd10], {%f13, %f14, %f15, %f16};
$L__BB0_4:
	add.s32 	%r4, %r1, 768;
	setp.ge.u32 	%p3, %r4, %r5;
	@%p3 bra 	$L__BB0_6;
	mul.wide.u32 	%rd11, %r4, 16;
	add.s64 	%rd12, %rd2, %rd11;
	ld.global.v4.f32 	{%f17, %f18, %f19, %f20}, [%rd12];
	max.f32 	%f21, %f17, 0f00000000;
	max.f32 	%f22, %f18, 0f00000000;
	max.f32 	%f23, %f19, 0f00000000;
	max.f32 	%f24, %f20, 0f00000000;
	add.s64 	%rd13, %rd1, %rd11;
	st.global.v4.f32 	[%rd13], {%f21, %f22, %f23, %f24};
$L__BB0_6:
	ret;

}
	// .globl	_Z11relu_kernelPKfPfi
.visible .entry _Z11relu_kernelPKfPfi(
	.param .u64 .ptr .align 1 _Z11relu_kernelPKfPfi_param_0,
	.param .u64 .ptr .align 1 _Z11relu_kernelPKfPfi_param_1,
	.param .u32 _Z11relu_kernelPKfPfi_param_2
)
{
	.reg .pred 	%p<2>;
	.reg .b32 	%r<6>;
	.reg .b32 	%f<3>;
	.reg .b64 	%rd<8>;

	ld.param.u64 	%rd1, [_Z11relu_kernelPKfPfi_param_0];
	ld.param.u64 	%rd2, [_Z11relu_kernelPKfPfi_param_1];
	ld.param.u32 	%r2, [_Z11relu_kernelPKfPfi_param_2];
	mov.u32 	%r3, %ntid.x;
	mov.u32 	%r4, %ctaid.x;
	mov.u32 	%r5, %tid.x;
	mad.lo.s32 	%r1, %r3, %r4, %r5;
	setp.ge.u32 	%p1, %r1, %r2;
	@%p1 bra 	$L__BB1_2;
	cvta.to.global.u64 	%rd3, %rd1;
	cvta.to.global.u64 	%rd4, %rd2;
	mul.wide.u32 	%rd5, %r1, 4;
	add.s64 	%rd6, %rd3, %rd5;
	ld.global.f32 	%f1, [%rd6];
	max.f32 	%f2, %f1, 0f00000000;
	add.s64 	%rd7, %rd4, %rd5;
	st.global.f32 	[%rd7], %f2;
$L__BB1_2:
	ret;

}


// ===== COMPILED SASS (sm_100) =====

	.target	sm_100

	.elftype	@"ET_EXEC"


//--------------------- .note.nv.tkinfo           --------------------------
	.section	.note.nv.tkinfo,"",@"SHT_NOTE"
	.sectionflags	@"SHF_NOTE_NV_TKINFO"
	.tkinfo
        /*0018*/ 	.word	0x00000002
        /*0030*/ 	.string	""
        /*0030*/ 	.string	"ptxas"
        /*0030*/ 	.string	"Cuda compilation tools, release 13.0, V13.0.88"
        /*0030*/ 	.string	"Build cuda_13.0.r13.0/compiler.36424714_0"
        /*0030*/ 	.string	"-arch sm_100 -m 64 "



//--------------------- .note.nv.cuinfo           --------------------------
	.section	.note.nv.cuinfo,"",@"SHT_NOTE"
	.sectionflags	@"SHF_NOTE_NV_CUINFO"
        /*0018*/ 	.short	0x0002
        /*001a*/ 	.short	0x0064
        /*001c*/ 	.short	0x0082
	.zero		2


//--------------------- .nv.info                  --------------------------
	.section	.nv.info,"",@"SHT_CUDA_INFO"
	.align	4


	//----- nvinfo : EIATTR_REGCOUNT
	.align		4
        /*0000*/ 	.byte	0x04, 0x2f
        /*0002*/ 	.short	(.L_1 - .L_0)
	.align		4
.L_0:
        /*0004*/ 	.word	index@(_Z18relu_kernel_float4PK6float4PS_i)
        /*0008*/ 	.word	0x00000016


	//----- nvinfo : EIATTR_FRAME_SIZE
	.align		4
.L_1:
        /*000c*/ 	.byte	0x04, 0x11
        /*000e*/ 	.short	(.L_3 - .L_2)
	.align		4
.L_2:
        /*0010*/ 	.word	index@(_Z18relu_kernel_float4PK6float4PS_i)
        /*0014*/ 	.word	0x00000000


	//----- nvinfo : EIATTR_REGCOUNT
	.align		4
.L_3:
        /*0018*/ 	.byte	0x04, 0x2f
        /*001a*/ 	.short	(.L_5 - .L_4)
	.align		4
.L_4:
        /*001c*/ 	.word	index@(_Z11relu_kernelPKfPfi)
        /*0020*/ 	.word	0x0000000a


	//----- nvinfo : EIATTR_FRAME_SIZE
	.align		4
.L_5:
        /*0024*/ 	.byte	0x04, 0x11
        /*0026*/ 	.short	(.L_7 - .L_6)
	.align		4
.L_6:
        /*0028*/ 	.word	index@(_Z11relu_kernelPKfPfi)
        /*002c*/ 	.word	0x00000000


	//----- nvinfo : EIATTR_MIN_STACK_SIZE
	.align		4
.L_7:
        /*0030*/ 	.byte	0x04, 0x12
        /*0032*/ 	.short	(.L_9 - .L_8)
	.align		4
.L_8:
        /*0034*/ 	.word	index@(_Z11relu_kernelPKfPfi)
        /*0038*/ 	.word	0x00000000


	//----- nvinfo : EIATTR_MIN_STACK_SIZE
	.align		4
.L_9:
        /*003c*/ 	.byte	0x04, 0x12
        /*003e*/ 	.short	(.L_11 - .L_10)
	.align		4
.L_10:
        /*0040*/ 	.word	index@(_Z18relu_kernel_float4PK6float4PS_i)
        /*0044*/ 	.word	0x00000000
.L_11:


//--------------------- .nv.compat                --------------------------
	.section	.nv.compat,"",@"SHT_CUDA_COMPAT_INFO"
	.align	4
        /*0000*/ 	.byte	0x02, 0x09, 0x00, 0x00, 0x02, 0x02, 0x01, 0x00, 0x02, 0x05, 0x05, 0x00, 0x03, 0x07, 0x01, 0x01
        /*0010*/ 	.byte	0x02, 0x03, 0x00, 0x00, 0x02, 0x06, 0x01, 0x00, 0x04, 0x0b, 0x08, 0x00, 0x09, 0x00, 0x00, 0x00
        /*0020*/ 	.byte	0x00, 0x00, 0x00, 0x00


//--------------------- .nv.info._Z11relu_kernelPKfPfi --------------------------
	.section	.nv.info._Z11relu_kernelPKfPfi,"",@"SHT_CUDA_INFO"
	.sectionflags	@""
	.align	4


	//----- nvinfo : EIATTR_CUDA_API_VERSION
	.align		4
        /*0000*/ 	.byte	0x04, 0x37
        /*0002*/ 	.short	(.L_13 - .L_12)
.L_12:
        /*0004*/ 	.word	0x00000082


	//----- nvinfo : EIATTR_KPARAM_INFO
	.align		4
.L_13:
        /*0008*/ 	.byte	0x04, 0x17
        /*000a*/ 	.short	(.L_15 - .L_14)
.L_14:
        /*000c*/ 	.word	0x00000000
        /*0010*/ 	.short	0x0002
        /*0012*/ 	.short	0x0010
        /*0014*/ 	.byte	0x00, 0xf0, 0x11, 0x00


	//----- nvinfo : EIATTR_KPARAM_INFO
	.align		4
.L_15:
        /*0018*/ 	.byte	0x04, 0x17
        /*001a*/ 	.short	(.L_17 - .L_16)
.L_16:
        /*001c*/ 	.word	0x00000000
        /*0020*/ 	.short	0x0001
        /*0022*/ 	.short	0x0008
        /*0024*/ 	.byte	0x00, 0xf5, 0x21, 0x00


	//----- nvinfo : EIATTR_KPARAM_INFO
	.align		4
.L_17:
        /*0028*/ 	.byte	0x04, 0x17
        /*002a*/ 	.short	(.L_19 - .L_18)
.L_18:
        /*002c*/ 	.word	0x00000000
        /*0030*/ 	.short	0x0000
        /*0032*/ 	.short	0x0000
        /*0034*/ 	.byte	0x00, 0xf5, 0x21, 0x00


	//----- nvinfo : EIATTR_SPARSE_MMA_MASK
	.align		4
.L_19:
        /*0038*/ 	.byte	0x03, 0x50
        /*003a*/ 	.short	0x0000


	//----- nvinfo : EIATTR_MAXREG_COUNT
	.align		4
        /*003c*/ 	.byte	0x03, 0x1b
        /*003e*/ 	.short	0x00ff


	//----- nvinfo : EIATTR_MERCURY_ISA_VERSION
	.align		4
        /*0040*/ 	.byte	0x03, 0x5f
        /*0042*/ 	.short	0x0101


	//----- nvinfo : EIATTR_VRC_CTA_INIT_COUNT
	.align		4
        /*0044*/ 	.byte	0x02, 0x4a
	.zero		1
	.zero		1


	//----- nvinfo : EIATTR_EXIT_INSTR_OFFSETS
	.align		4
        /*0048*/ 	.byte	0x04, 0x1c
        /*004a*/ 	.short	(.L_21 - .L_20)


	//   ....[0]....
.L_20:
        /*004c*/ 	.word	0x00000070


	//   ....[1]....
        /*0050*/ 	.word	0x00000100


	//----- nvinfo : EIATTR_CBANK_PARAM_SIZE
	.align		4
.L_21:
        /*0054*/ 	.byte	0x03, 0x19
        /*0056*/ 	.short	0x0014


	//----- nvinfo : EIATTR_PARAM_CBANK
	.align		4
        /*0058*/ 	.byte	0x04, 0x0a
        /*005a*/ 	.short	(.L_23 - .L_22)
	.align		4
.L_22:
        /*005c*/ 	.word	index@(.nv.constant0._Z11relu_kernelPKfPfi)
        /*0060*/ 	.short	0x0380
        /*0062*/ 	.short	0x0014


	//----- nvinfo : EIATTR_SW_WAR
	.align		4
.L_23:
        /*0064*/ 	.byte	0x04, 0x36
        /*0066*/ 	.short	(.L_25 - .L_24)
.L_24:
        /*0068*/ 	.word	0x00000008
.L_25:


//--------------------- .nv.info._Z18relu_kernel_float4PK6float4PS_i --------------------------
	.section	.nv.info._Z18relu_kernel_float4PK6float4PS_i,"",@"SHT_CUDA_INFO"
	.sectionflags	@""
	.align	4


	//----- nvinfo : EIATTR_CUDA_API_VERSION
	.align		4
        /*0000*/ 	.byte	0x04, 0x37
        /*0002*/ 	.short	(.L_27 - .L_26)
.L_26:
        /*0004*/ 	.word	0x00000082


	//----- nvinfo : EIATTR_KPARAM_INFO
	.align		4
.L_27:
        /*0008*/ 	.byte	0x04, 0x17
        /*000a*/ 	.short	(.L_29 - .L_28)
.L_28:
        /*000c*/ 	.word	0x00000000
        /*0010*/ 	.short	0x0002
        /*0012*/ 	.short	0x0010
        /*0014*/ 	.byte	0x00, 0xf0, 0x11, 0x00


	//----- nvinfo : EIATTR_KPARAM_INFO
	.align		4
.L_29:
        /*0018*/ 	.byte	0x04, 0x17
        /*001a*/ 	.short	(.L_31 - .L_30)
.L_30:
        /*001c*/ 	.word	0x00000000
        /*0020*/ 	.short	0x0001
        /*0022*/ 	.short	0x0008
        /*0024*/ 	.byte	0x00, 0xf5, 0x21, 0x00


	//----- nvinfo : EIATTR_KPARAM_INFO
	.align		4
.L_31:
        /*0028*/ 	.byte	0x04, 0x17
        /*002a*/ 	.short	(.L_33 - .L_32)
.L_32:
        /*002c*/ 	.word	0x00000000
        /*0030*/ 	.short	0x0000
        /*0032*/ 	.short	0x0000
        /*0034*/ 	.byte	0x00, 0xf5, 0x21, 0x00


	//----- nvinfo : EIATTR_SPARSE_MMA_MASK
	.align		4
.L_33:
        /*0038*/ 	.byte	0x03, 0x50
        /*003a*/ 	.short	0x0000


	//----- nvinfo : EIATTR_MAXREG_COUNT
	.align		4
        /*003c*/ 	.byte	0x03, 0x1b
        /*003e*/ 	.short	0x00ff


	//----- nvinfo : EIATTR_MERCURY_ISA_VERSION
	.align		4
        /*0040*/ 	.byte	0x03, 0x5f
        /*0042*/ 	.short	0x0101


	//----- nvinfo : EIATTR_VRC_CTA_INIT_COUNT
	.align		4
        /*0044*/ 	.byte	0x02, 0x4a
	.zero		1
	.zero		1


	//----- nvinfo : EIATTR_EXIT_INSTR_OFFSETS
	.align		4
        /*0048*/ 	.byte	0x04, 0x1c
        /*004a*/ 	.short	(.L_35 - .L_34)


	//   ....[0]....
.L_34:
        /*004c*/ 	.word	0x00000220


	//   ....[1]....
        /*0050*/ 	.word	0x000002d0


	//----- nvinfo : EIATTR_CBANK_PARAM_SIZE
	.align		4
.L_35:
        /*0054*/ 	.byte	0x03, 0x19
        /*0056*/ 	.short	0x0014


	//----- nvinfo : EIATTR_PARAM_CBANK
	.align		4
        /*0058*/ 	.byte	0x04, 0x0a
        /*005a*/ 	.short	(.L_37 - .L_36)
	.align		4
.L_36:
        /*005c*/ 	.word	index@(.nv.constant0._Z18relu_kernel_float4PK6float4PS_i)
        /*0060*/ 	.short	0x0380
        /*0062*/ 	.short	0x0014


	//----- nvinfo : EIATTR_SW_WAR
	.align		4
.L_37:
        /*0064*/ 	.byte	0x04, 0x36
        /*0066*/ 	.short	(.L_39 - .L_38)
.L_38:
        /*0068*/ 	.word	0x00000008
.L_39:


//--------------------- .nv.callgraph             --------------------------
	.section	.nv.callgraph,"",@"SHT_CUDA_CALLGRAPH"
	.align	4
	.sectionentsize	8
	.align		4
        /*0000*/ 	.word	0x00000000
	.align		4
        /*0004*/ 	.word	0xffffffff
	.align		4
        /*0008*/ 	.word	0x00000000
	.align		4
        /*000c*/ 	.word	0xfffffffe
	.align		4
        /*0010*/ 	.word	0x00000000
	.align		4
        /*0014*/ 	.word	0xfffffffd
	.align		4
        /*0018*/ 	.word	0x00000000
	.align		4
        /*001c*/ 	.word	0xfffffffc


//--------------------- .text._Z11relu_kernelPKfPfi --------------------------
	.section	.text._Z11relu_kernelPKfPfi,"ax",@progbits
	.align	128
        .global         _Z11relu_kernelPKfPfi
        .type           _Z11relu_kernelPKfPfi,@function
        .size           _Z11relu_kernelPKfPfi,(.L_x_2 - _Z11relu_kernelPKfPfi)
        .other          _Z11relu_kernelPKfPfi,@"STO_CUDA_ENTRY STV_DEFAULT"
_Z11relu_kernelPKfPfi:
.text._Z11relu_kernelPKfPfi:
[----:B------:R-:W-:Y:S01]  /*0000*/  LDC R1, c[0x0][0x37c] ;  /* 0x0000df00ff017b82 */ /* 0x000fe20000000800 */
[----:B------:R-:W0:Y:S01]  /*0010*/  S2R R7, SR_CTAID.X ;  /* 0x0000000000077919 */ /* 0x000e220000002500 */
[----:B------:R-:W0:Y:S01]  /*0020*/  LDCU UR4, c[0x0][0x360] ;  /* 0x00006c00ff0477ac */ /* 0x000e220008000800 */
[----:B------:R-:W0:Y:S01]  /*0030*/  S2R R0, SR_TID.X ;  /* 0x0000000000007919 */ /* 0x000e220000002100 */
[----:B------:R-:W1:Y:S01]  /*0040*/  LDCU UR5, c[0x0][0x390] ;  /* 0x00007200ff0577ac */ /* 0x000e620008000800 */
[----:B0-----:R-:W-:-:S05]  /*0050*/  IMAD R7, R7, UR4, R0 ;  /* 0x0000000407077c24 */ /* 0x001fca000f8e0200 */
[----:B-1----:R-:W-:-:S13]  /*0060*/  ISETP.GE.U32.AND P0, PT, R7, UR5, PT ;  /* 0x0000000507007c0c */ /* 0x002fda000bf06070 */
[----:B------:R-:W-:Y:S05]  /*0070*/  @P0 EXIT ;  /* 0x000000000000094d */ /* 0x000fea0003800000 */
[----:B------:R-:W0:Y:S01]  /*0080*/  LDC.64 R2, c[0x0][0x380] ;  /* 0x0000e000ff027b82 */ /* 0x000e220000000a00 */
[----:B------:R-:W1:Y:S07]  /*0090*/  LDCU.64 UR4, c[0x0][0x358] ;  /* 0x00006b00ff0477ac */ /* 0x000e6e0008000a00 */
[----:B------:R-:W2:Y:S01]  /*00a0*/  LDC.64 R4, c[0x0][0x388] ;  /* 0x0000e200ff047b82 */ /* 0x000ea20000000a00 */
[----:B0-----:R-:W-:-:S06]  /*00b0*/  IMAD.WIDE.U32 R2, R7, 0x4, R2 ;  /* 0x0000000407027825 */ /* 0x001fcc00078e0002 */
[----:B-1----:R-:W3:Y:S01]  /*00c0*/  LDG.E R2, desc[UR4][R2.64] ;  /* 0x0000000402027981 */ /* 0x002ee2000c1e1900 */
[----:B--2---:R-:W-:Y:S01]  /*00d0*/  IMAD.WIDE.U32 R4, R7, 0x4, R4 ;  /* 0x0000000407047825 */ /* 0x004fe200078e0004 */
[----:B---3--:R-:W-:-:S05]  /*00e0*/  FMNMX R7, RZ, R2, !PT ;  /* 0x00000002ff077209 */ /* 0x008fca0007800000 */
[----:B------:R-:W-:Y:S01]  /*00f0*/  STG.E desc[UR4][R4.64], R7 ;  /* 0x0000000704007986 */ /* 0x000fe2000c101904 */
[----:B------:R-:W-:Y:S05]  /*0100*/  EXIT ;  /* 0x000000000000794d */ /* 0x000fea0003800000 */
.L_x_0:
[----:B------:R-:W-:-:S00]  /*0110*/  BRA `(.L_x_0) ;  /* 0xfffffffc00fc7947 */ /* 0x000fc0000383ffff */
[----:B------:R-:W-:-:S00]  /*0120*/  NOP ;  /* 0x0000000000007918 */ /* 0x000fc00000000000 */
        /* <DEDUP_REMOVED lines=13> */
.L_x_2:


//--------------------- .text._Z18relu_kernel_float4PK6float4PS_i --------------------------
	.section	.text._Z18relu_kernel_float4PK6float4PS_i,"ax",@progbits
	.align	128
        .global         _Z18relu_kernel_float4PK6float4PS_i
        .type           _Z18relu_kernel_float4PK6float4PS_i,@function
        .size           _Z18relu_kernel_float4PK6float4PS_i,(.L_x_3 - _Z18relu_kernel_float4PK6float4PS_i)
        .other          _Z18relu_kernel_float4PK6float4PS_i,@"STO_CUDA_ENTRY STV_DEFAULT"
_Z18relu_kernel_float4PK6float4PS_i:
.text._Z18relu_kernel_float4PK6float4PS_i:
[----:B------:R-:W-:Y:S01]  /*0000*/  LDC R1, c[0x0][0x37c] ;  /* 0x0000df00ff017b82 */ /* 0x000fe20000000800 */
[----:B------:R-:W0:Y:S01]  /*0010*/  S2R R0, SR_CTAID.X ;  /* 0x0000000000007919 */ /* 0x000e220000002500 */
[----:B------:R-:W0:Y:S06]  /*0020*/  LDCU UR4, c[0x0][0x360] ;  /* 0x00006c00ff0477ac */ /* 0x000e2c0008000800 */
[----:B------:R-:W1:Y:S01]  /*0030*/  LDC.64 R4, c[0x0][0x380] ;  /* 0x0000e000ff047b82 */ /* 0x000e620000000a00 */
[----:B------:R-:W2:Y:S01]  /*0040*/  S2R R3, SR_TID.X ;  /* 0x0000000000037919 */ /* 0x000ea20000002100 */
[----:B------:R-:W3:Y:S06]  /*0050*/  LDCU UR6, c[0x0][0x390] ;  /* 0x00007200ff0677ac */ /* 0x000eec0008000800 */
[----:B------:R-:W4:Y:S01]  /*0060*/  LDC.64 R8, c[0x0][0x380] ;  /* 0x0000e000ff087b82 */ /* 0x000f220000000a00 */
[----:B0-----:R-:W-:Y:S01]  /*0070*/  IMAD R0, R0, UR4, RZ ;  /* 0x0000000400007c24 */ /* 0x001fe2000f8e02ff */
[----:B------:R-:W0:Y:S03]  /*0080*/  LDCU.64 UR4, c[0x0][0x358] ;  /* 0x00006b00ff0477ac */ /* 0x000e260008000a00 */
[----:B--2---:R-:W-:-:S03]  /*0090*/  IMAD R0, R0, 0x3, R3 ;  /* 0x0000000300007824 */ /* 0x004fc600078e0203 */
[----:B------:R-:W2:Y:S01]  /*00a0*/  LDC.64 R2, c[0x0][0x388] ;  /* 0x0000e200ff027b82 */ /* 0x000ea20000000a00 */
[----:B------:R-:W-:-:S05]  /*00b0*/  VIADD R11, R0, 0x100 ;  /* 0x00000100000b7836 */ /* 0x000fca0000000000 */
[----:B---3--:R-:W-:-:S13]  /*00c0*/  ISETP.GE.U32.AND P1, PT, R11, UR6, PT ;  /* 0x000000060b007c0c */ /* 0x008fda000bf26070 */
[----:B-1----:R-:W-:-:S06]  /*00d0*/  @!P1 IMAD.WIDE.U32 R4, R11, 0x10, R4 ;  /* 0x000000100b049825 */ /* 0x002fcc00078e0004 */
[----:B0-----:R-:W3:Y:S01]  /*00e0*/  @!P1 LDG.E.128 R4, desc[UR4][R4.64] ;  /* 0x0000000404049981 */ /* 0x001ee2000c1e1d00 */
[----:B------:R-:W-:Y:S02]  /*00f0*/  VIADD R17, R0, 0x200 ;  /* 0x0000020000117836 */ /* 0x000fe40000000000 */
[----:B--2---:R-:W-:-:S03]  /*0100*/  @!P1 IMAD.WIDE.U32 R2, R11, 0x10, R2 ;  /* 0x000000100b029825 */ /* 0x004fc600078e0002 */
[----:B------:R-:W-:Y:S02]  /*0110*/  ISETP.GE.U32.AND P0, PT, R17, UR6, PT ;  /* 0x0000000611007c0c */ /* 0x000fe4000bf06070 */
[----:B---3--:R-:W-:Y:S02]  /*0120*/  @!P1 FMNMX R12, RZ, R4, !PT ;  /* 0x00000004ff0c9209 */ /* 0x008fe40007800000 */
[----:B------:R-:W-:Y:S02]  /*0130*/  @!P1 FMNMX R13, RZ, R5, !PT ;  /* 0x00000005ff0d9209 */ /* 0x000fe40007800000 */
[----:B------:R-:W-:Y:S01]  /*0140*/  @!P1 FMNMX R14, RZ, R6, !PT ;  /* 0x00000006ff0e9209 */ /* 0x000fe20007800000 */
[----:B------:R-:W0:Y:S01]  /*0150*/  LDC.64 R4, c[0x0][0x388] ;  /* 0x0000e200ff047b82 */ /* 0x000e220000000a00 */
[----:B------:R-:W-:-:S05]  /*0160*/  @!P1 FMNMX R15, RZ, R7, !PT ;  /* 0x00000007ff0f9209 */ /* 0x000fca0007800000 */
[----:B----4-:R-:W-:Y:S01]  /*0170*/  @!P0 IMAD.WIDE.U32 R6, R17, 0x10, R8 ;  /* 0x0000001011068825 */ /* 0x010fe200078e0008 */
[----:B------:R1:W-:Y:S04]  /*0180*/  @!P1 STG.E.128 desc[UR4][R2.64], R12 ;  /* 0x0000000c02009986 */ /* 0x0003e8000c101d04 */
[----:B------:R-:W2:Y:S01]  /*0190*/  @!P0 LDG.E.128 R8, desc[UR4][R6.64] ;  /* 0x0000000406088981 */ /* 0x000ea2000c1e1d00 */
[----:B------:R-:W-:-:S05]  /*01a0*/  VIADD R19, R0, 0x300 ;  /* 0x0000030000137836 */ /* 0x000fca0000000000 */
[----:B------:R-:W-:Y:S01]  /*01b0*/  ISETP.GE.U32.AND P1, PT, R19, UR6, PT ;  /* 0x0000000613007c0c */ /* 0x000fe2000bf26070 */
[----:B0-----:R-:W-:Y:S01]  /*01c0*/  @!P0 IMAD.WIDE.U32 R4, R17, 0x10, R4 ;  /* 0x0000001011048825 */ /* 0x001fe200078e0004 */
[----:B--2---:R-:W-:Y:S02]  /*01d0*/  @!P0 FMNMX R8, RZ, R8, !PT ;  /* 0x00000008ff088209 */ /* 0x004fe40007800000 */
[----:B------:R-:W-:Y:S02]  /*01e0*/  @!P0 FMNMX R9, RZ, R9, !PT ;  /* 0x00000009ff098209 */ /* 0x000fe40007800000 */
[----:B------:R-:W-:Y:S02]  /*01f0*/  @!P0 FMNMX R10, RZ, R10, !PT ;  /* 0x0000000aff0a8209 */ /* 0x000fe40007800000 */
[----:B------:R-:W-:-:S05]  /*0200*/  @!P0 FMNMX R11, RZ, R11, !PT ;  /* 0x0000000bff0b8209 */ /* 0x000fca0007800000 */
[----:B------:R1:W-:Y:S01]  /*0210*/  @!P0 STG.E.128 desc[UR4][R4.64], R8 ;  /* 0x0000000804008986 */ /* 0x0003e2000c101d04 */
[----:B------:R-:W-:Y:S05]  /*0220*/  @P1 EXIT ;  /* 0x000000000000194d */ /* 0x000fea0003800000 */
[----:B-1----:R-:W0:Y:S08]  /*0230*/  LDC.64 R2, c[0x0][0x380] ;  /* 0x0000e000ff027b82 */ /* 0x002e300000000a00 */
[----:B------:R-:W1:Y:S01]  /*0240*/  LDC.64 R4, c[0x0][0x388] ;  /* 0x0000e200ff047b82 */ /* 0x000e620000000a00 */
[----:B0-----:R-:W-:-:S05]  /*0250*/  IMAD.WIDE.U32 R2, R19, 0x10, R2 ;  /* 0x0000001013027825 */ /* 0x001fca00078e0002 */
[----:B------:R-:W2:Y:S01]  /*0260*/  LDG.E.128 R8, desc[UR4][R2.64] ;  /* 0x0000000402087981 */ /* 0x000ea2000c1e1d00 */
[----:B-1----:R-:W-:Y:S01]  /*0270*/  IMAD.WIDE.U32 R4, R19, 0x10, R4 ;  /* 0x0000001013047825 */ /* 0x002fe200078e0004 */
[----:B--2---:R-:W-:Y:S02]  /*0280*/  FMNMX R8, RZ, R8, !PT ;  /* 0x00000008ff087209 */ /* 0x004fe40007800000 */
[----:B------:R-:W-:Y:S02]  /*0290*/  FMNMX R9, RZ, R9, !PT ;  /* 0x00000009ff097209 */ /* 0x000fe40007800000 */
[----:B------:R-:W-:Y:S02]  /*02a0*/  FMNMX R10, RZ, R10, !PT ;  /* 0x0000000aff0a7209 */ /* 0x000fe40007800000 */
[----:B------:R-:W-:-:S05]  /*02b0*/  FMNMX R11, RZ, R11, !PT ;  /* 0x0000000bff0b7209 */ /* 0x000fca0007800000 */
[----:B------:R-:W-:Y:S01]  /*02c0*/  STG.E.128 desc[UR4][R4.64], R8 ;  /* 0x0000000804007986 */ /* 0x000fe2000c101d04 */
[----:B------:R-:W-:Y:S05]  /*02d0*/  EXIT ;  /* 0x000000000000794d */ /* 0x000fea0003800000 */
.L_x_1:
        /* <DEDUP_REMOVED lines=10> */
.L_x_3:


//--------------------- .nv.shared.reserved.0     --------------------------
	.section	.nv.shared.reserved.0,"aw",@nobits
	.weak		__nv_reservedSMEM_offset_0_alias
	.size		__nv_reservedSMEM_offset_0_alias, 0, 64
	.other		__nv_reservedSMEM_offset_0_alias,@"STO_CUDA_RESERVED_SHARED STV_DEFAULT"
__nv_reservedSMEM_offset_0_alias:
	.zero		0
	.zero		64


//--------------------- .nv.constant0._Z11relu_kernelPKfPfi --------------------------
	.section	.nv.constant0._Z11relu_kernelPKfPfi,"a",@progbits
	.sectionflags	@""
	.align	4
.nv.constant0._Z11relu_kernelPKfPfi:
	.zero		916


//--------------------- .nv.constant0._Z18relu_kernel_float4PK6float4PS_i --------------------------
	.section	.nv.constant0._Z18relu_kernel_float4PK6float4PS_i,"a",@progbits
	.sectionflags	@""
	.align	4
.nv.constant0._Z18relu_kernel_float4PK6float4PS_i:
	.zero		916


//--------------------- SYMBOLS --------------------------

	.type		.nv.reservedSmem.offset0,@object
	.size		.nv.reservedSmem.offset0,0x4
